//
// Generated by NVIDIA NVVM Compiler
//
// Compiler Build ID: CL-36424714
// Cuda compilation tools, release 13.0, V13.0.88
// Based on NVVM 20.0.0
//

.version 9.0
.target sm_100
.address_size 64

	// .globl	_Z18geofactorsKernelv1iPKdS0_dPd

.visible .entry _Z18geofactorsKernelv1iPKdS0_dPd(
	.param .u32 _Z18geofactorsKernelv1iPKdS0_dPd_param_0,
	.param .u64 .ptr .align 1 _Z18geofactorsKernelv1iPKdS0_dPd_param_1,
	.param .u64 .ptr .align 1 _Z18geofactorsKernelv1iPKdS0_dPd_param_2,
	.param .f64 _Z18geofactorsKernelv1iPKdS0_dPd_param_3,
	.param .u64 .ptr .align 1 _Z18geofactorsKernelv1iPKdS0_dPd_param_4
)
{
	.reg .b32 	%r<13>;
	.reg .b64 	%rd<25>;
	.reg .b64 	%fd<24>;

	ld.param.u64 	%rd1, [_Z18geofactorsKernelv1iPKdS0_dPd_param_1];
	ld.param.u64 	%rd2, [_Z18geofactorsKernelv1iPKdS0_dPd_param_2];
	ld.param.f64 	%fd1, [_Z18geofactorsKernelv1iPKdS0_dPd_param_3];
	ld.param.u64 	%rd3, [_Z18geofactorsKernelv1iPKdS0_dPd_param_4];
	cvta.to.global.u64 	%rd4, %rd3;
	cvta.to.global.u64 	%rd5, %rd2;
	cvta.to.global.u64 	%rd6, %rd1;
	mov.u32 	%r1, %ntid.x;
	mov.u32 	%r2, %ctaid.x;
	mov.u32 	%r3, %tid.x;
	mul.lo.s32 	%r4, %r2, 7;
	mul.wide.u32 	%rd7, %r4, 8;
	add.s64 	%rd8, %rd6, %rd7;
	ld.global.nc.f64 	%fd2, [%rd8];
	ld.global.nc.f64 	%fd3, [%rd8+8];
	ld.global.nc.f64 	%fd4, [%rd8+16];
	ld.global.nc.f64 	%fd5, [%rd8+24];
	ld.global.nc.f64 	%fd6, [%rd8+32];
	ld.global.nc.f64 	%fd7, [%rd8+40];
	ld.global.nc.f64 	%fd8, [%rd8+48];
	mad.lo.s32 	%r5, %r4, %r1, %r3;
	mul.wide.u32 	%rd9, %r5, 8;
	add.s64 	%rd10, %rd5, %rd9;
	ld.global.nc.f64 	%fd9, [%rd10];
	add.s32 	%r6, %r5, %r1;
	mul.wide.s32 	%rd11, %r1, 8;
	add.s64 	%rd12, %rd10, %rd11;
	ld.global.nc.f64 	%fd10, [%rd12];
	mul.f64 	%fd11, %fd3, %fd10;
	fma.rn.f64 	%fd12, %fd2, %fd9, %fd11;
	add.s32 	%r7, %r6, %r1;
	mul.wide.u32 	%rd13, %r7, 8;
	add.s64 	%rd14, %rd5, %rd13;
	ld.global.nc.f64 	%fd13, [%rd14];
	fma.rn.f64 	%fd14, %fd4, %fd13, %fd12;
	add.s32 	%r8, %r7, %r1;
	mul.wide.u32 	%rd15, %r8, 8;
	add.s64 	%rd16, %rd5, %rd15;
	ld.global.nc.f64 	%fd15, [%rd16];
	fma.rn.f64 	%fd16, %fd5, %fd15, %fd14;
	add.s32 	%r9, %r8, %r1;
	mul.wide.u32 	%rd17, %r9, 8;
	add.s64 	%rd18, %rd5, %rd17;
	ld.global.nc.f64 	%fd17, [%rd18];
	fma.rn.f64 	%fd18, %fd6, %fd17, %fd16;
	add.s32 	%r10, %r9, %r1;
	mul.wide.u32 	%rd19, %r10, 8;
	add.s64 	%rd20, %rd5, %rd19;
	ld.global.nc.f64 	%fd19, [%rd20];
	fma.rn.f64 	%fd20, %fd7, %fd19, %fd18;
	mul.f64 	%fd21, %fd1, %fd8;
	add.s32 	%r11, %r10, %r1;
	mul.wide.u32 	%rd21, %r11, 8;
	add.s64 	%rd22, %rd5, %rd21;
	ld.global.nc.f64 	%fd22, [%rd22];
	fma.rn.f64 	%fd23, %fd21, %fd22, %fd20;
	mad.lo.s32 	%r12, %r1, %r2, %r3;
	mul.wide.u32 	%rd23, %r12, 8;
	add.s64 	%rd24, %rd4, %rd23;
	st.global.f64 	[%rd24], %fd23;
	ret;

}


// ===== COMPILED SASS (sm_100) =====

	.target	sm_100

	.elftype	@"ET_EXEC"


//--------------------- .note.nv.tkinfo           --------------------------
	.section	.note.nv.tkinfo,"",@"SHT_NOTE"
	.sectionflags	@"SHF_NOTE_NV_TKINFO"
	.tkinfo
        /*0018*/ 	.word	0x00000002
        /*0030*/ 	.string	""
        /*0030*/ 	.string	"ptxas"
        /*0030*/ 	.string	"Cuda compilation tools, release 13.0, V13.0.88"
        /*0030*/ 	.string	"Build cuda_13.0.r13.0/compiler.36424714_0"
        /*0030*/ 	.string	"-arch sm_100 -m 64 "



//--------------------- .note.nv.cuinfo           --------------------------
	.section	.note.nv.cuinfo,"",@"SHT_NOTE"
	.sectionflags	@"SHF_NOTE_NV_CUINFO"
        /*0018*/ 	.short	0x0002
        /*001a*/ 	.short	0x0064
        /*001c*/ 	.short	0x0082
	.zero		2


//--------------------- .nv.info                  --------------------------
	.section	.nv.info,"",@"SHT_CUDA_INFO"
	.align	4


	//----- nvinfo : EIATTR_REGCOUNT
	.align		4
        /*0000*/ 	.byte	0x04, 0x2f
        /*0002*/ 	.short	(.L_1 - .L_0)
	.align		4
.L_0:
        /*0004*/ 	.word	index@(_Z18geofactorsKernelv1iPKdS0_dPd)
        /*0008*/ 	.word	0x00000020


	//----- nvinfo : EIATTR_FRAME_SIZE
	.align		4
.L_1:
        /*000c*/ 	.byte	0x04, 0x11
        /*000e*/ 	.short	(.L_3 - .L_2)
	.align		4
.L_2:
        /*0010*/ 	.word	index@(_Z18geofactorsKernelv1iPKdS0_dPd)
        /*0014*/ 	.word	0x00000000


	//----- nvinfo : EIATTR_MIN_STACK_SIZE
	.align		4
.L_3:
        /*0018*/ 	.byte	0x04, 0x12
        /*001a*/ 	.short	(.L_5 - .L_4)
	.align		4
.L_4:
        /*001c*/ 	.word	index@(_Z18geofactorsKernelv1iPKdS0_dPd)
        /*0020*/ 	.word	0x00000000
.L_5:


//--------------------- .nv.compat                --------------------------
	.section	.nv.compat,"",@"SHT_CUDA_COMPAT_INFO"
	.align	4
        /*0000*/ 	.byte	0x02, 0x09, 0x00, 0x00, 0x02, 0x02, 0x01, 0x00, 0x02, 0x05, 0x05, 0x00, 0x03, 0x07, 0x01, 0x01
        /*0010*/ 	.byte	0x02, 0x03, 0x00, 0x00, 0x02, 0x06, 0x01, 0x00, 0x04, 0x0b, 0x08, 0x00, 0x01, 0x00, 0x00, 0x00
        /*0020*/ 	.byte	0x00, 0x00, 0x00, 0x00


//--------------------- .nv.info._Z18geofactorsKernelv1iPKdS0_dPd --------------------------
	.section	.nv.info._Z18geofactorsKernelv1iPKdS0_dPd,"",@"SHT_CUDA_INFO"
	.sectionflags	@""
	.align	4


	//----- nvinfo : EIATTR_CUDA_API_VERSION
	.align		4
        /*0000*/ 	.byte	0x04, 0x37
        /*0002*/ 	.short	(.L_7 - .L_6)
.L_6:
        /*0004*/ 	.word	0x00000082


	//----- nvinfo : EIATTR_KPARAM_INFO
	.align		4
.L_7:
        /*0008*/ 	.byte	0x04, 0x17
        /*000a*/ 	.short	(.L_9 - .L_8)
.L_8:
        /*000c*/ 	.word	0x00000000
        /*0010*/ 	.short	0x0004
        /*0012*/ 	.short	0x0020
        /*0014*/ 	.byte	0x00, 0xf5, 0x21, 0x00


	//----- nvinfo : EIATTR_KPARAM_INFO
	.align		4
.L_9:
        /*0018*/ 	.byte	0x04, 0x17
        /*001a*/ 	.short	(.L_11 - .L_10)
.L_10:
        /*001c*/ 	.word	0x00000000
        /*0020*/ 	.short	0x0003
        /*0022*/ 	.short	0x0018
        /*0024*/ 	.byte	0x00, 0xf0, 0x21, 0x00


	//----- nvinfo : EIATTR_KPARAM_INFO
	.align		4
.L_11:
        /*0028*/ 	.byte	0x04, 0x17
        /*002a*/ 	.short	(.L_13 - .L_12)
.L_12:
        /*002c*/ 	.word	0x00000000
        /*0030*/ 	.short	0x0002
        /*0032*/ 	.short	0x0010
        /*0034*/ 	.byte	0x00, 0xf5, 0x21, 0x00


	//----- nvinfo : EIATTR_KPARAM_INFO
	.align		4
.L_13:
        /*0038*/ 	.byte	0x04, 0x17
        /*003a*/ 	.short	(.L_15 - .L_14)
.L_14:
        /*003c*/ 	.word	0x00000000
        /*0040*/ 	.short	0x0001
        /*0042*/ 	.short	0x0008
        /*0044*/ 	.byte	0x00, 0xf5, 0x21, 0x00


	//----- nvinfo : EIATTR_KPARAM_INFO
	.align		4
.L_15:
        /*0048*/ 	.byte	0x04, 0x17
        /*004a*/ 	.short	(.L_17 - .L_16)
.L_16:
        /*004c*/ 	.word	0x00000000
        /*0050*/ 	.short	0x0000
        /*0052*/ 	.short	0x0000
        /*0054*/ 	.byte	0x00, 0xf0, 0x11, 0x00


	//----- nvinfo : EIATTR_SPARSE_MMA_MASK
	.align		4
.L_17:
        /*0058*/ 	.byte	0x03, 0x50
        /*005a*/ 	.short	0x0000


	//----- nvinfo : EIATTR_MAXREG_COUNT
	.align		4
        /*005c*/ 	.byte	0x03, 0x1b
        /*005e*/ 	.short	0x00ff


	//----- nvinfo : EIATTR_MERCURY_ISA_VERSION
	.align		4
        /*0060*/ 	.byte	0x03, 0x5f
        /*0062*/ 	.short	0x0101


	//----- nvinfo : EIATTR_VRC_CTA_INIT_COUNT
	.align		4
        /*0064*/ 	.byte	0x02, 0x4a
	.zero		1
	.zero		1


	//----- nvinfo : EIATTR_EXIT_INSTR_OFFSETS
	.align		4
        /*0068*/ 	.byte	0x04, 0x1c
        /*006a*/ 	.short	(.L_19 - .L_18)


	//   ....[0]....
.L_18:
        /*006c*/ 	.word	0x00000310


	//----- nvinfo : EIATTR_CBANK_PARAM_SIZE
	.align		4
.L_19:
        /*0070*/ 	.byte	0x03, 0x19
        /*0072*/ 	.short	0x0028


	//----- nvinfo : EIATTR_PARAM_CBANK
	.align		4
        /*0074*/ 	.byte	0x04, 0x0a
        /*0076*/ 	.short	(.L_21 - .L_20)
	.align		4
.L_20:
        /*0078*/ 	.word	index@(.nv.constant0._Z18geofactorsKernelv1iPKdS0_dPd)
        /*007c*/ 	.short	0x0380
        /*007e*/ 	.short	0x0028


	//----- nvinfo : EIATTR_SW_WAR
	.align		4
.L_21:
        /*0080*/ 	.byte	0x04, 0x36
        /*0082*/ 	.short	(.L_23 - .L_22)
.L_22:
        /*0084*/ 	.word	0x00000008
.L_23:


//--------------------- .nv.callgraph             --------------------------
	.section	.nv.callgraph,"",@"SHT_CUDA_CALLGRAPH"
	.align	4
	.sectionentsize	8
	.align		4
        /*0000*/ 	.word	0x00000000
	.align		4
        /*0004*/ 	.word	0xffffffff
	.align		4
        /*0008*/ 	.word	0x00000000
	.align		4
        /*000c*/ 	.word	0xfffffffe
	.align		4
        /*0010*/ 	.word	0x00000000
	.align		4
        /*0014*/ 	.word	0xfffffffd
	.align		4
        /*0018*/ 	.word	0x00000000
	.align		4
        /*001c*/ 	.word	0xfffffffc


//--------------------- .text._Z18geofactorsKernelv1iPKdS0_dPd --------------------------
	.section	.text._Z18geofactorsKernelv1iPKdS0_dPd,"ax",@progbits
	.align	128
        .global         _Z18geofactorsKernelv1iPKdS0_dPd
        .type           _Z18geofactorsKernelv1iPKdS0_dPd,@function
        .size           _Z18geofactorsKernelv1iPKdS0_dPd,(.L_x_1 - _Z18geofactorsKernelv1iPKdS0_dPd)
        .other          _Z18geofactorsKernelv1iPKdS0_dPd,@"STO_CUDA_ENTRY STV_DEFAULT"
_Z18geofactorsKernelv1iPKdS0_dPd:
.text._Z18geofactorsKernelv1iPKdS0_dPd:
[----:B------:R-:W-:Y:S01]  /*0000*/  LDC R1, c[0x0][0x37c] ;  /* 0x0000df00ff017b82 */ /* 0x000fe20000000800 */
[----:B------:R-:W0:Y:S07]  /*0010*/  S2R R26, SR_CTAID.X ;  /* 0x00000000001a7919 */ /* 0x000e2e0000002500 */
[----:B------:R-:W1:Y:S01]  /*0020*/  LDC R27, c[0x0][0x360] ;  /* 0x0000d800ff1b7b82 */ /* 0x000e620000000800 */
[----:B------:R-:W2:Y:S01]  /*0030*/  LDCU.64 UR4, c[0x0][0x358] ;  /* 0x00006b00ff0477ac */ /* 0x000ea20008000a00 */
[----:B------:R-:W1:Y:S06]  /*0040*/  S2R R0, SR_TID.X ;  /* 0x0000000000007919 */ /* 0x000e6c0000002100 */
[----:B------:R-:W3:Y:S08]  /*0050*/  LDC.64 R2, c[0x0][0x390] ;  /* 0x0000e400ff027b82 */ /* 0x000ef00000000a00 */
[----:B------:R-:W4:Y:S01]  /*0060*/  LDC.64 R22, c[0x0][0x388] ;  /* 0x0000e200ff167b82 */ /* 0x000f220000000a00 */
[----:B0-----:R-:W-:-:S05]  /*0070*/  LEA R5, R26, -R26, 0x3 ;  /* 0x8000001a1a057211 */ /* 0x001fca00078e18ff */
[----:B-1----:R-:W-:-:S04]  /*0080*/  IMAD R4, R5, R27, R0 ;  /* 0x0000001b05047224 */ /* 0x002fc800078e0200 */
[----:B---3--:R-:W-:-:S04]  /*0090*/  IMAD.WIDE.U32 R14, R4, 0x8, R2 ;  /* 0x00000008040e7825 */ /* 0x008fc800078e0002 */
[----:B----4-:R-:W-:-:S04]  /*00a0*/  IMAD.WIDE.U32 R22, R5, 0x8, R22 ;  /* 0x0000000805167825 */ /* 0x010fc800078e0016 */
[C---:B------:R-:W-:Y:S01]  /*00b0*/  IMAD.WIDE R8, R27.reuse, 0x8, R14 ;  /* 0x000000081b087825 */ /* 0x040fe200078e020e */
[----:B--2---:R-:W2:Y:S04]  /*00c0*/  LDG.E.64.CONSTANT R18, desc[UR4][R22.64+0x8] ;  /* 0x0000080416127981 */ /* 0x004ea8000c1e9b00 */
[----:B------:R-:W3:Y:S04]  /*00d0*/  LDG.E.64.CONSTANT R12, desc[UR4][R22.64] ;  /* 0x00000004160c7981 */ /* 0x000ee8000c1e9b00 */
[----:B------:R-:W2:Y:S04]  /*00e0*/  LDG.E.64.CONSTANT R8, desc[UR4][R8.64] ;  /* 0x0000000408087981 */ /* 0x000ea8000c1e9b00 */
[----:B------:R-:W3:Y:S01]  /*00f0*/  LDG.E.64.CONSTANT R14, desc[UR4][R14.64] ;  /* 0x000000040e0e7981 */ /* 0x000ee2000c1e9b00 */
[----:B------:R-:W-:-:S03]  /*0100*/  IADD3 R4, PT, PT, R27, R4, R27 ;  /* 0x000000041b047210 */ /* 0x000fc60007ffe01b */
[----:B------:R-:W4:Y:S02]  /*0110*/  LDG.E.64.CONSTANT R20, desc[UR4][R22.64+0x28] ;  /* 0x0000280416147981 */ /* 0x000f24000c1e9b00 */
[C-C-:B------:R-:W-:Y:S01]  /*0120*/  IMAD.WIDE.U32 R6, R4.reuse, 0x8, R2.reuse ;  /* 0x0000000804067825 */ /* 0x140fe200078e0002 */
[----:B------:R-:W-:Y:S01]  /*0130*/  IADD3 R16, PT, PT, R4, R27, RZ ;  /* 0x0000001b04107210 */ /* 0x000fe20007ffe0ff */
[----:B------:R-:W5:Y:S04]  /*0140*/  LDG.E.64.CONSTANT R24, desc[UR4][R22.64+0x30] ;  /* 0x0000300416187981 */ /* 0x000f68000c1e9b00 */
[----:B------:R-:W4:Y:S01]  /*0150*/  LDG.E.64.CONSTANT R4, desc[UR4][R22.64+0x10] ;  /* 0x0000100416047981 */ /* 0x000f22000c1e9b00 */
[----:B------:R-:W-:-:S03]  /*0160*/  IMAD.WIDE.U32 R10, R16, 0x8, R2 ;  /* 0x00000008100a7825 */ /* 0x000fc600078e0002 */
[----:B------:R-:W4:Y:S01]  /*0170*/  LDG.E.64.CONSTANT R6, desc[UR4][R6.64] ;  /* 0x0000000406067981 */ /* 0x000f22000c1e9b00 */
[----:B------:R-:W-:-:S03]  /*0180*/  IADD3 R29, PT, PT, R16, R27, RZ ;  /* 0x0000001b101d7210 */ /* 0x000fc60007ffe0ff */
[----:B------:R-:W5:Y:S02]  /*0190*/  LDG.E.64.CONSTANT R10, desc[UR4][R10.64] ;  /* 0x000000040a0a7981 */ /* 0x000f64000c1e9b00 */
[C---:B------:R-:W-:Y:S01]  /*01a0*/  IMAD.WIDE.U32 R16, R29.reuse, 0x8, R2 ;  /* 0x000000081d107825 */ /* 0x040fe200078e0002 */
[----:B------:R-:W-:-:S05]  /*01b0*/  IADD3 R29, PT, PT, R29, R27, RZ ;  /* 0x0000001b1d1d7210 */ /* 0x000fca0007ffe0ff */
[----:B------:R-:W5:Y:S01]  /*01c0*/  LDG.E.64.CONSTANT R16, desc[UR4][R16.64] ;  /* 0x0000000410107981 */ /* 0x000f62000c1e9b00 */
[----:B--2---:R-:W-:-:S03]  /*01d0*/  DMUL R18, R18, R8 ;  /* 0x0000000812127228 */ /* 0x004fc60000000000 */
[----:B------:R-:W2:Y:S05]  /*01e0*/  LDG.E.64.CONSTANT R8, desc[UR4][R22.64+0x18] ;  /* 0x0000180416087981 */ /* 0x000eaa000c1e9b00 */
[----:B---3--:R-:W-:Y:S01]  /*01f0*/  DFMA R12, R12, R14, R18 ;  /* 0x0000000e0c0c722b */ /* 0x008fe20000000012 */
[----:B------:R-:W3:Y:S01]  /*0200*/  LDG.E.64.CONSTANT R14, desc[UR4][R22.64+0x20] ;  /* 0x00002004160e7981 */ /* 0x000ee2000c1e9b00 */
[C---:B------:R-:W-:Y:S01]  /*0210*/  IMAD.WIDE.U32 R18, R29.reuse, 0x8, R2 ;  /* 0x000000081d127825 */ /* 0x040fe200078e0002 */
[----:B------:R-:W-:-:S05]  /*0220*/  IADD3 R29, PT, PT, R29, R27, RZ ;  /* 0x0000001b1d1d7210 */ /* 0x000fca0007ffe0ff */
[----:B------:R-:W3:Y:S01]  /*0230*/  LDG.E.64.CONSTANT R18, desc[UR4][R18.64] ;  /* 0x0000000412127981 */ /* 0x000ee2000c1e9b00 */
[----:B------:R-:W-:-:S06]  /*0240*/  IMAD.WIDE.U32 R2, R29, 0x8, R2 ;  /* 0x000000081d027825 */ /* 0x000fcc00078e0002 */
[----:B------:R-:W3:Y:S01]  /*0250*/  LDG.E.64.CONSTANT R2, desc[UR4][R2.64] ;  /* 0x0000000402027981 */ /* 0x000ee2000c1e9b00 */
[----:B----4-:R-:W-:Y:S01]  /*0260*/  DFMA R6, R4, R6, R12 ;  /* 0x000000060406722b */ /* 0x010fe2000000000c */
[----:B------:R-:W5:Y:S01]  /*0270*/  LDC.64 R4, c[0x0][0x398] ;  /* 0x0000e600ff047b82 */ /* 0x000f620000000a00 */
[----:B------:R-:W-:Y:S01]  /*0280*/  IMAD R27, R27, R26, R0 ;  /* 0x0000001a1b1b7224 */ /* 0x000fe200078e0200 */
[----:B-----5:R-:W-:-:S05]  /*0290*/  DMUL R4, R24, R4 ;  /* 0x0000000418047228 */ /* 0x020fca0000000000 */
[----:B--2---:R-:W-:Y:S02]  /*02a0*/  DFMA R8, R8, R10, R6 ;  /* 0x0000000a0808722b */ /* 0x004fe40000000006 */
[----:B------:R-:W0:Y:S06]  /*02b0*/  LDC.64 R6, c[0x0][0x3a0] ;  /* 0x0000e800ff067b82 */ /* 0x000e2c0000000a00 */
[----:B---3--:R-:W-:-:S08]  /*02c0*/  DFMA R8, R14, R16, R8 ;  /* 0x000000100e08722b */ /* 0x008fd00000000008 */
[----:B------:R-:W-:-:S08]  /*02d0*/  DFMA R8, R20, R18, R8 ;  /* 0x000000121408722b */ /* 0x000fd00000000008 */
[----:B------:R-:W-:Y:S01]  /*02e0*/  DFMA R4, R4, R2, R8 ;  /* 0x000000020404722b */ /* 0x000fe20000000008 */
[----:B0-----:R-:W-:-:S06]  /*02f0*/  IMAD.WIDE.U32 R6, R27, 0x8, R6 ;  /* 0x000000081b067825 */ /* 0x001fcc00078e0006 */
[----:B------:R-:W-:Y:S01]  /*0300*/  STG.E.64 desc[UR4][R6.64], R4 ;  /* 0x0000000406007986 */ /* 0x000fe2000c101b04 */
[----:B------:R-:W-:Y:S05]  /*0310*/  EXIT ;  /* 0x000000000000794d */ /* 0x000fea0003800000 */
.L_x_0:
[----:B------:R-:W-:-:S00]  /*0320*/  BRA `(.L_x_0) ;  /* 0xfffffffc00fc7947 */ /* 0x000fc0000383ffff */
[----:B------:R-:W-:-:S00]  /*0330*/  NOP ;  /* 0x0000000000007918 */ /* 0x000fc00000000000 */
        /* <DEDUP_REMOVED lines=12> */
.L_x_1:


//--------------------- .nv.shared.reserved.0     --------------------------
	.section	.nv.shared.reserved.0,"aw",@nobits
	.weak		__nv_reservedSMEM_offset_0_alias
	.size		__nv_reservedSMEM_offset_0_alias, 0, 64
	.other		__nv_reservedSMEM_offset_0_alias,@"STO_CUDA_RESERVED_SHARED STV_DEFAULT"
__nv_reservedSMEM_offset_0_alias:
	.zero		0
	.zero		64


//--------------------- .nv.constant0._Z18geofactorsKernelv1iPKdS0_dPd --------------------------
	.section	.nv.constant0._Z18geofactorsKernelv1iPKdS0_dPd,"a",@progbits
	.sectionflags	@""
	.align	4
.nv.constant0._Z18geofactorsKernelv1iPKdS0_dPd:
	.zero		936


//--------------------- SYMBOLS --------------------------

	.type		.nv.reservedSmem.offset0,@object
	.size		.nv.reservedSmem.offset0,0x4
